//
// Generated by NVIDIA NVVM Compiler
//
// Compiler Build ID: CL-36424714
// Cuda compilation tools, release 13.0, V13.0.88
// Based on NVVM 20.0.0
//

.version 9.0
.target sm_100
.address_size 64

	// .globl	_Z6vecAddPfS_S_

.visible .entry _Z6vecAddPfS_S_(
	.param .u64 .ptr .align 1 _Z6vecAddPfS_S__param_0,
	.param .u64 .ptr .align 1 _Z6vecAddPfS_S__param_1,
	.param .u64 .ptr .align 1 _Z6vecAddPfS_S__param_2
)
{
	.reg .b32 	%r<5>;
	.reg .b32 	%f<4>;
	.reg .b64 	%rd<11>;

	ld.param.u64 	%rd1, [_Z6vecAddPfS_S__param_0];
	ld.param.u64 	%rd2, [_Z6vecAddPfS_S__param_1];
	ld.param.u64 	%rd3, [_Z6vecAddPfS_S__param_2];
	cvta.to.global.u64 	%rd4, %rd3;
	cvta.to.global.u64 	%rd5, %rd2;
	cvta.to.global.u64 	%rd6, %rd1;
	mov.u32 	%r1, %ctaid.x;
	mov.u32 	%r2, %ntid.x;
	mov.u32 	%r3, %tid.x;
	mad.lo.s32 	%r4, %r1, %r2, %r3;
	mul.wide.s32 	%rd7, %r4, 4;
	add.s64 	%rd8, %rd6, %rd7;
	ld.global.f32 	%f1, [%rd8];
	add.s64 	%rd9, %rd5, %rd7;
	ld.global.f32 	%f2, [%rd9];
	add.f32 	%f3, %f1, %f2;
	add.s64 	%rd10, %rd4, %rd7;
	st.global.f32 	[%rd10], %f3;
	ret;

}
	// .globl	_Z6vecMulPfS_S_
.visible .entry _Z6vecMulPfS_S_(
	.param .u64 .ptr .align 1 _Z6vecMulPfS_S__param_0,
	.param .u64 .ptr .align 1 _Z6vecMulPfS_S__param_1,
	.param .u64 .ptr .align 1 _Z6vecMulPfS_S__param_2
)
{
	.reg .b32 	%r<5>;
	.reg .b32 	%f<4>;
	.reg .b64 	%rd<11>;

	ld.param.u64 	%rd1, [_Z6vecMulPfS_S__param_0];
	ld.param.u64 	%rd2, [_Z6vecMulPfS_S__param_1];
	ld.param.u64 	%rd3, [_Z6vecMulPfS_S__param_2];
	cvta.to.global.u64 	%rd4, %rd3;
	cvta.to.global.u64 	%rd5, %rd2;
	cvta.to.global.u64 	%rd6, %rd1;
	mov.u32 	%r1, %ctaid.x;
	mov.u32 	%r2, %ntid.x;
	mov.u32 	%r3, %tid.x;
	mad.lo.s32 	%r4, %r1, %r2, %r3;
	mul.wide.s32 	%rd7, %r4, 4;
	add.s64 	%rd8, %rd6, %rd7;
	ld.global.f32 	%f1, [%rd8];
	add.s64 	%rd9, %rd5, %rd7;
	ld.global.f32 	%f2, [%rd9];
	add.f32 	%f3, %f1, %f2;
	add.s64 	%rd10, %rd4, %rd7;
	st.global.f32 	[%rd10], %f3;
	ret;

}


// ===== COMPILED SASS (sm_100) =====

	.target	sm_100

	.elftype	@"ET_EXEC"


//--------------------- .note.nv.tkinfo           --------------------------
	.section	.note.nv.tkinfo,"",@"SHT_NOTE"
	.sectionflags	@"SHF_NOTE_NV_TKINFO"
	.tkinfo
        /*0018*/ 	.word	0x00000002
        /*0030*/ 	.string	""
        /*0030*/ 	.string	"ptxas"
        /*0030*/ 	.string	"Cuda compilation tools, release 13.0, V13.0.88"
        /*0030*/ 	.string	"Build cuda_13.0.r13.0/compiler.36424714_0"
        /*0030*/ 	.string	"-arch sm_100 -m 64 "



//--------------------- .note.nv.cuinfo           --------------------------
	.section	.note.nv.cuinfo,"",@"SHT_NOTE"
	.sectionflags	@"SHF_NOTE_NV_CUINFO"
        /*0018*/ 	.short	0x0002
        /*001a*/ 	.short	0x0064
        /*001c*/ 	.short	0x0082
	.zero		2


//--------------------- .nv.info                  --------------------------
	.section	.nv.info,"",@"SHT_CUDA_INFO"
	.align	4


	//----- nvinfo : EIATTR_REGCOUNT
	.align		4
        /*0000*/ 	.byte	0x04, 0x2f
        /*0002*/ 	.short	(.L_1 - .L_0)
	.align		4
.L_0:
        /*0004*/ 	.word	index@(_Z6vecAddPfS_S_)
        /*0008*/ 	.word	0x0000000c


	//----- nvinfo : EIATTR_FRAME_SIZE
	.align		4
.L_1:
        /*000c*/ 	.byte	0x04, 0x11
        /*000e*/ 	.short	(.L_3 - .L_2)
	.align		4
.L_2:
        /*0010*/ 	.word	index@(_Z6vecAddPfS_S_)
        /*0014*/ 	.word	0x00000000


	//----- nvinfo : EIATTR_REGCOUNT
	.align		4
.L_3:
        /*0018*/ 	.byte	0x04, 0x2f
        /*001a*/ 	.short	(.L_5 - .L_4)
	.align		4
.L_4:
        /*001c*/ 	.word	index@(_Z6vecMulPfS_S_)
        /*0020*/ 	.word	0x0000000c


	//----- nvinfo : EIATTR_FRAME_SIZE
	.align		4
.L_5:
        /*0024*/ 	.byte	0x04, 0x11
        /*0026*/ 	.short	(.L_7 - .L_6)
	.align		4
.L_6:
        /*0028*/ 	.word	index@(_Z6vecMulPfS_S_)
        /*002c*/ 	.word	0x00000000


	//----- nvinfo : EIATTR_MIN_STACK_SIZE
	.align		4
.L_7:
        /*0030*/ 	.byte	0x04, 0x12
        /*0032*/ 	.short	(.L_9 - .L_8)
	.align		4
.L_8:
        /*0034*/ 	.word	index@(_Z6vecMulPfS_S_)
        /*0038*/ 	.word	0x00000000


	//----- nvinfo : EIATTR_MIN_STACK_SIZE
	.align		4
.L_9:
        /*003c*/ 	.byte	0x04, 0x12
        /*003e*/ 	.short	(.L_11 - .L_10)
	.align		4
.L_10:
        /*0040*/ 	.word	index@(_Z6vecAddPfS_S_)
        /*0044*/ 	.word	0x00000000
.L_11:


//--------------------- .nv.compat                --------------------------
	.section	.nv.compat,"",@"SHT_CUDA_COMPAT_INFO"
	.align	4
        /*0000*/ 	.byte	0x02, 0x09, 0x00, 0x00, 0x02, 0x02, 0x01, 0x00, 0x02, 0x05, 0x05, 0x00, 0x03, 0x07, 0x01, 0x01
        /*0010*/ 	.byte	0x02, 0x03, 0x00, 0x00, 0x02, 0x06, 0x01, 0x00, 0x04, 0x0b, 0x08, 0x00, 0x09, 0x00, 0x00, 0x00
        /*0020*/ 	.byte	0x00, 0x00, 0x00, 0x00


//--------------------- .nv.info._Z6vecMulPfS_S_  --------------------------
	.section	.nv.info._Z6vecMulPfS_S_,"",@"SHT_CUDA_INFO"
	.sectionflags	@""
	.align	4


	//----- nvinfo : EIATTR_CUDA_API_VERSION
	.align		4
        /*0000*/ 	.byte	0x04, 0x37
        /*0002*/ 	.short	(.L_13 - .L_12)
.L_12:
        /*0004*/ 	.word	0x00000082


	//----- nvinfo : EIATTR_KPARAM_INFO
	.align		4
.L_13:
        /*0008*/ 	.byte	0x04, 0x17
        /*000a*/ 	.short	(.L_15 - .L_14)
.L_14:
        /*000c*/ 	.word	0x00000000
        /*0010*/ 	.short	0x0002
        /*0012*/ 	.short	0x0010
        /*0014*/ 	.byte	0x00, 0xf5, 0x21, 0x00


	//----- nvinfo : EIATTR_KPARAM_INFO
	.align		4
.L_15:
        /*0018*/ 	.byte	0x04, 0x17
        /*001a*/ 	.short	(.L_17 - .L_16)
.L_16:
        /*001c*/ 	.word	0x00000000
        /*0020*/ 	.short	0x0001
        /*0022*/ 	.short	0x0008
        /*0024*/ 	.byte	0x00, 0xf5, 0x21, 0x00


	//----- nvinfo : EIATTR_KPARAM_INFO
	.align		4
.L_17:
        /*0028*/ 	.byte	0x04, 0x17
        /*002a*/ 	.short	(.L_19 - .L_18)
.L_18:
        /*002c*/ 	.word	0x00000000
        /*0030*/ 	.short	0x0000
        /*0032*/ 	.short	0x0000
        /*0034*/ 	.byte	0x00, 0xf5, 0x21, 0x00


	//----- nvinfo : EIATTR_SPARSE_MMA_MASK
	.align		4
.L_19:
        /*0038*/ 	.byte	0x03, 0x50
        /*003a*/ 	.short	0x0000


	//----- nvinfo : EIATTR_MAXREG_COUNT
	.align		4
        /*003c*/ 	.byte	0x03, 0x1b
        /*003e*/ 	.short	0x00ff


	//----- nvinfo : EIATTR_MERCURY_ISA_VERSION
	.align		4
        /*0040*/ 	.byte	0x03, 0x5f
        /*0042*/ 	.short	0x0101


	//----- nvinfo : EIATTR_VRC_CTA_INIT_COUNT
	.align		4
        /*0044*/ 	.byte	0x02, 0x4a
	.zero		1
	.zero		1


	//----- nvinfo : EIATTR_EXIT_INSTR_OFFSETS
	.align		4
        /*0048*/ 	.byte	0x04, 0x1c
        /*004a*/ 	.short	(.L_21 - .L_20)


	//   ....[0]....
.L_20:
        /*004c*/ 	.word	0x00000100


	//----- nvinfo : EIATTR_CBANK_PARAM_SIZE
	.align		4
.L_21:
        /*0050*/ 	.byte	0x03, 0x19
        /*0052*/ 	.short	0x0018


	//----- nvinfo : EIATTR_PARAM_CBANK
	.align		4
        /*0054*/ 	.byte	0x04, 0x0a
        /*0056*/ 	.short	(.L_23 - .L_22)
	.align		4
.L_22:
        /*0058*/ 	.word	index@(.nv.constant0._Z6vecMulPfS_S_)
        /*005c*/ 	.short	0x0380
        /*005e*/ 	.short	0x0018


	//----- nvinfo : EIATTR_SW_WAR
	.align		4
.L_23:
        /*0060*/ 	.byte	0x04, 0x36
        /*0062*/ 	.short	(.L_25 - .L_24)
.L_24:
        /*0064*/ 	.word	0x00000008
.L_25:


//--------------------- .nv.info._Z6vecAddPfS_S_  --------------------------
	.section	.nv.info._Z6vecAddPfS_S_,"",@"SHT_CUDA_INFO"
	.sectionflags	@""
	.align	4


	//----- nvinfo : EIATTR_CUDA_API_VERSION
	.align		4
        /*0000*/ 	.byte	0x04, 0x37
        /*0002*/ 	.short	(.L_27 - .L_26)
.L_26:
        /*0004*/ 	.word	0x00000082


	//----- nvinfo : EIATTR_KPARAM_INFO
	.align		4
.L_27:
        /*0008*/ 	.byte	0x04, 0x17
        /*000a*/ 	.short	(.L_29 - .L_28)
.L_28:
        /*000c*/ 	.word	0x00000000
        /*0010*/ 	.short	0x0002
        /*0012*/ 	.short	0x0010
        /*0014*/ 	.byte	0x00, 0xf5, 0x21, 0x00


	//----- nvinfo : EIATTR_KPARAM_INFO
	.align		4
.L_29:
        /*0018*/ 	.byte	0x04, 0x17
        /*001a*/ 	.short	(.L_31 - .L_30)
.L_30:
        /*001c*/ 	.word	0x00000000
        /*0020*/ 	.short	0x0001
        /*0022*/ 	.short	0x0008
        /*0024*/ 	.byte	0x00, 0xf5, 0x21, 0x00


	//----- nvinfo : EIATTR_KPARAM_INFO
	.align		4
.L_31:
        /*0028*/ 	.byte	0x04, 0x17
        /*002a*/ 	.short	(.L_33 - .L_32)
.L_32:
        /*002c*/ 	.word	0x00000000
        /*0030*/ 	.short	0x0000
        /*0032*/ 	.short	0x0000
        /*0034*/ 	.byte	0x00, 0xf5, 0x21, 0x00


	//----- nvinfo : EIATTR_SPARSE_MMA_MASK
	.align		4
.L_33:
        /*0038*/ 	.byte	0x03, 0x50
        /*003a*/ 	.short	0x0000


	//----- nvinfo : EIATTR_MAXREG_COUNT
	.align		4
        /*003c*/ 	.byte	0x03, 0x1b
        /*003e*/ 	.short	0x00ff


	//----- nvinfo : EIATTR_MERCURY_ISA_VERSION
	.align		4
        /*0040*/ 	.byte	0x03, 0x5f
        /*0042*/ 	.short	0x0101


	//----- nvinfo : EIATTR_VRC_CTA_INIT_COUNT
	.align		4
        /*0044*/ 	.byte	0x02, 0x4a
	.zero		1
	.zero		1


	//----- nvinfo : EIATTR_EXIT_INSTR_OFFSETS
	.align		4
        /*0048*/ 	.byte	0x04, 0x1c
        /*004a*/ 	.short	(.L_35 - .L_34)


	//   ....[0]....
.L_34:
        /*004c*/ 	.word	0x00000100


	//----- nvinfo : EIATTR_CBANK_PARAM_SIZE
	.align		4
.L_35:
        /*0050*/ 	.byte	0x03, 0x19
        /*0052*/ 	.short	0x0018


	//----- nvinfo : EIATTR_PARAM_CBANK
	.align		4
        /*0054*/ 	.byte	0x04, 0x0a
        /*0056*/ 	.short	(.L_37 - .L_36)
	.align		4
.L_36:
        /*0058*/ 	.word	index@(.nv.constant0._Z6vecAddPfS_S_)
        /*005c*/ 	.short	0x0380
        /*005e*/ 	.short	0x0018


	//----- nvinfo : EIATTR_SW_WAR
	.align		4
.L_37:
        /*0060*/ 	.byte	0x04, 0x36
        /*0062*/ 	.short	(.L_39 - .L_38)
.L_38:
        /*0064*/ 	.word	0x00000008
.L_39:


//--------------------- .nv.callgraph             --------------------------
	.section	.nv.callgraph,"",@"SHT_CUDA_CALLGRAPH"
	.align	4
	.sectionentsize	8
	.align		4
        /*0000*/ 	.word	0x00000000
	.align		4
        /*0004*/ 	.word	0xffffffff
	.align		4
        /*0008*/ 	.word	0x00000000
	.align		4
        /*000c*/ 	.word	0xfffffffe
	.align		4
        /*0010*/ 	.word	0x00000000
	.align		4
        /*0014*/ 	.word	0xfffffffd
	.align		4
        /*0018*/ 	.word	0x00000000
	.align		4
        /*001c*/ 	.word	0xfffffffc


//--------------------- .text._Z6vecMulPfS_S_     --------------------------
	.section	.text._Z6vecMulPfS_S_,"ax",@progbits
	.align	128
        .global         _Z6vecMulPfS_S_
        .type           _Z6vecMulPfS_S_,@function
        .size           _Z6vecMulPfS_S_,(.L_x_2 - _Z6vecMulPfS_S_)
        .other          _Z6vecMulPfS_S_,@"STO_CUDA_ENTRY STV_DEFAULT"
_Z6vecMulPfS_S_:
.text._Z6vecMulPfS_S_:
[----:B------:R-:W-:Y:S01]  /*0000*/  LDC R1, c[0x0][0x37c] ;  /* 0x0000df00ff017b82 */ /* 0x000fe20000000800 */
[----:B------:R-:W0:Y:S07]  /*0010*/  S2R R0, SR_TID.X ;  /* 0x0000000000007919 */ /* 0x000e2e0000002100 */
[----:B------:R-:W0:Y:S01]  /*0020*/  S2UR UR6, SR_CTAID.X ;  /* 0x00000000000679c3 */ /* 0x000e220000002500 */
[----:B------:R-:W1:Y:S07]  /*0030*/  LDCU.64 UR4, c[0x0][0x358] ;  /* 0x00006b00ff0477ac */ /* 0x000e6e0008000a00 */
[----:B------:R-:W0:Y:S08]  /*0040*/  LDC R9, c[0x0][0x360] ;  /* 0x0000d800ff097b82 */ /* 0x000e300000000800 */
[----:B------:R-:W2:Y:S08]  /*0050*/  LDC.64 R2, c[0x0][0x380] ;  /* 0x0000e000ff027b82 */ /* 0x000eb00000000a00 */
[----:B------:R-:W3:Y:S01]  /*0060*/  LDC.64 R4, c[0x0][0x388] ;  /* 0x0000e200ff047b82 */ /* 0x000ee20000000a00 */
[----:B0-----:R-:W-:-:S07]  /*0070*/  IMAD R9, R9, UR6, R0 ;  /* 0x0000000609097c24 */ /* 0x001fce000f8e0200 */
[----:B------:R-:W0:Y:S01]  /*0080*/  LDC.64 R6, c[0x0][0x390] ;  /* 0x0000e400ff067b82 */ /* 0x000e220000000a00 */
[----:B--2---:R-:W-:-:S06]  /*0090*/  IMAD.WIDE R2, R9, 0x4, R2 ;  /* 0x0000000409027825 */ /* 0x004fcc00078e0202 */
[----:B-1----:R-:W2:Y:S01]  /*00a0*/  LDG.E R2, desc[UR4][R2.64] ;  /* 0x0000000402027981 */ /* 0x002ea2000c1e1900 */
[----:B---3--:R-:W-:-:S06]  /*00b0*/  IMAD.WIDE R4, R9, 0x4, R4 ;  /* 0x0000000409047825 */ /* 0x008fcc00078e0204 */
[----:B------:R-:W2:Y:S01]  /*00c0*/  LDG.E R5, desc[UR4][R4.64] ;  /* 0x0000000404057981 */ /* 0x000ea2000c1e1900 */
[----:B0-----:R-:W-:-:S04]  /*00d0*/  IMAD.WIDE R6, R9, 0x4, R6 ;  /* 0x0000000409067825 */ /* 0x001fc800078e0206 */
[----:B--2---:R-:W-:-:S05]  /*00e0*/  FADD R9, R2, R5 ;  /* 0x0000000502097221 */ /* 0x004fca0000000000 */
[----:B------:R-:W-:Y:S01]  /*00f0*/  STG.E desc[UR4][R6.64], R9 ;  /* 0x0000000906007986 */ /* 0x000fe2000c101904 */
[----:B------:R-:W-:Y:S05]  /*0100*/  EXIT ;  /* 0x000000000000794d */ /* 0x000fea0003800000 */
.L_x_0:
[----:B------:R-:W-:-:S00]  /*0110*/  BRA `(.L_x_0) ;  /* 0xfffffffc00fc7947 */ /* 0x000fc0000383ffff */
[----:B------:R-:W-:-:S00]  /*0120*/  NOP ;  /* 0x0000000000007918 */ /* 0x000fc00000000000 */
        /* <DEDUP_REMOVED lines=13> */
.L_x_2:


//--------------------- .text._Z6vecAddPfS_S_     --------------------------
	.section	.text._Z6vecAddPfS_S_,"ax",@progbits
	.align	128
        .global         _Z6vecAddPfS_S_
        .type           _Z6vecAddPfS_S_,@function
        .size           _Z6vecAddPfS_S_,(.L_x_3 - _Z6vecAddPfS_S_)
        .other          _Z6vecAddPfS_S_,@"STO_CUDA_ENTRY STV_DEFAULT"
_Z6vecAddPfS_S_:
.text._Z6vecAddPfS_S_:
        /* <DEDUP_REMOVED lines=17> */
.L_x_1:
        /* <DEDUP_REMOVED lines=15> */
.L_x_3:


//--------------------- .nv.shared.reserved.0     --------------------------
	.section	.nv.shared.reserved.0,"aw",@nobits
	.weak		__nv_reservedSMEM_offset_0_alias
	.size		__nv_reservedSMEM_offset_0_alias, 0, 64
	.other		__nv_reservedSMEM_offset_0_alias,@"STO_CUDA_RESERVED_SHARED STV_DEFAULT"
__nv_reservedSMEM_offset_0_alias:
	.zero		0
	.zero		64


//--------------------- .nv.constant0._Z6vecMulPfS_S_ --------------------------
	.section	.nv.constant0._Z6vecMulPfS_S_,"a",@progbits
	.sectionflags	@""
	.align	4
.nv.constant0._Z6vecMulPfS_S_:
	.zero		920


//--------------------- .nv.constant0._Z6vecAddPfS_S_ --------------------------
	.section	.nv.constant0._Z6vecAddPfS_S_,"a",@progbits
	.sectionflags	@""
	.align	4
.nv.constant0._Z6vecAddPfS_S_:
	.zero		920


//--------------------- SYMBOLS --------------------------

	.type		.nv.reservedSmem.offset0,@object
	.size		.nv.reservedSmem.offset0,0x4
